//
// Generated by NVIDIA NVVM Compiler
//
// Compiler Build ID: CL-36424714
// Cuda compilation tools, release 13.0, V13.0.88
// Based on NVVM 20.0.0
//

.version 9.0
.target sm_100
.address_size 64

	// .globl	_ZN3cub18CUB_300001_SM_10006detail11EmptyKernelIvEEvv
.global .align 1 .b8 _ZN40_INTERNAL_c57b3a6b_4_k_cu_9fae1149_433174cuda3std3__45__cpo5beginE[1];
.global .align 1 .b8 _ZN40_INTERNAL_c57b3a6b_4_k_cu_9fae1149_433174cuda3std3__45__cpo3endE[1];
.global .align 1 .b8 _ZN40_INTERNAL_c57b3a6b_4_k_cu_9fae1149_433174cuda3std3__45__cpo6cbeginE[1];
.global .align 1 .b8 _ZN40_INTERNAL_c57b3a6b_4_k_cu_9fae1149_433174cuda3std3__45__cpo4cendE[1];
.global .align 1 .b8 _ZN40_INTERNAL_c57b3a6b_4_k_cu_9fae1149_433174cuda3std3__45__cpo6rbeginE[1];
.global .align 1 .b8 _ZN40_INTERNAL_c57b3a6b_4_k_cu_9fae1149_433174cuda3std3__45__cpo4rendE[1];
.global .align 1 .b8 _ZN40_INTERNAL_c57b3a6b_4_k_cu_9fae1149_433174cuda3std3__45__cpo7crbeginE[1];
.global .align 1 .b8 _ZN40_INTERNAL_c57b3a6b_4_k_cu_9fae1149_433174cuda3std3__45__cpo5crendE[1];
.global .align 1 .b8 _ZN40_INTERNAL_c57b3a6b_4_k_cu_9fae1149_433174cuda3std3__442_GLOBAL__N__c57b3a6b_4_k_cu_9fae1149_433176ignoreE[1];
.global .align 1 .b8 _ZN40_INTERNAL_c57b3a6b_4_k_cu_9fae1149_433174cuda3std3__419piecewise_constructE[1];
.global .align 1 .b8 _ZN40_INTERNAL_c57b3a6b_4_k_cu_9fae1149_433174cuda3std3__48in_placeE[1];
.global .align 1 .b8 _ZN40_INTERNAL_c57b3a6b_4_k_cu_9fae1149_433174cuda3std3__420unreachable_sentinelE[1];
.global .align 1 .b8 _ZN40_INTERNAL_c57b3a6b_4_k_cu_9fae1149_433174cuda3std3__47nulloptE[1];
.global .align 1 .b8 _ZN40_INTERNAL_c57b3a6b_4_k_cu_9fae1149_433174cuda3std3__48unexpectE[1];
.global .align 1 .b8 _ZN40_INTERNAL_c57b3a6b_4_k_cu_9fae1149_433174cuda3std6ranges3__45__cpo4swapE[1];
.global .align 1 .b8 _ZN40_INTERNAL_c57b3a6b_4_k_cu_9fae1149_433174cuda3std6ranges3__45__cpo9iter_moveE[1];
.global .align 1 .b8 _ZN40_INTERNAL_c57b3a6b_4_k_cu_9fae1149_433174cuda3std6ranges3__45__cpo5beginE[1];
.global .align 1 .b8 _ZN40_INTERNAL_c57b3a6b_4_k_cu_9fae1149_433174cuda3std6ranges3__45__cpo3endE[1];
.global .align 1 .b8 _ZN40_INTERNAL_c57b3a6b_4_k_cu_9fae1149_433174cuda3std6ranges3__45__cpo6cbeginE[1];
.global .align 1 .b8 _ZN40_INTERNAL_c57b3a6b_4_k_cu_9fae1149_433174cuda3std6ranges3__45__cpo4cendE[1];
.global .align 1 .b8 _ZN40_INTERNAL_c57b3a6b_4_k_cu_9fae1149_433174cuda3std6ranges3__45__cpo7advanceE[1];
.global .align 1 .b8 _ZN40_INTERNAL_c57b3a6b_4_k_cu_9fae1149_433174cuda3std6ranges3__45__cpo9iter_swapE[1];
.global .align 1 .b8 _ZN40_INTERNAL_c57b3a6b_4_k_cu_9fae1149_433174cuda3std6ranges3__45__cpo4nextE[1];
.global .align 1 .b8 _ZN40_INTERNAL_c57b3a6b_4_k_cu_9fae1149_433174cuda3std6ranges3__45__cpo4prevE[1];
.global .align 1 .b8 _ZN40_INTERNAL_c57b3a6b_4_k_cu_9fae1149_433174cuda3std6ranges3__45__cpo4dataE[1];
.global .align 1 .b8 _ZN40_INTERNAL_c57b3a6b_4_k_cu_9fae1149_433174cuda3std6ranges3__45__cpo5cdataE[1];
.global .align 1 .b8 _ZN40_INTERNAL_c57b3a6b_4_k_cu_9fae1149_433174cuda3std6ranges3__45__cpo4sizeE[1];
.global .align 1 .b8 _ZN40_INTERNAL_c57b3a6b_4_k_cu_9fae1149_433174cuda3std6ranges3__45__cpo5ssizeE[1];
.global .align 1 .b8 _ZN40_INTERNAL_c57b3a6b_4_k_cu_9fae1149_433174cuda3std6ranges3__45__cpo8distanceE[1];
.global .align 1 .b8 _ZN40_INTERNAL_c57b3a6b_4_k_cu_9fae1149_433176thrust24THRUST_300001_SM_1000_NS6system6detail10sequential3seqE[1];
.global .align 1 .b8 _ZN40_INTERNAL_c57b3a6b_4_k_cu_9fae1149_433176thrust24THRUST_300001_SM_1000_NS12placeholders2_1E[1];
.global .align 1 .b8 _ZN40_INTERNAL_c57b3a6b_4_k_cu_9fae1149_433176thrust24THRUST_300001_SM_1000_NS12placeholders2_2E[1];
.global .align 1 .b8 _ZN40_INTERNAL_c57b3a6b_4_k_cu_9fae1149_433176thrust24THRUST_300001_SM_1000_NS12placeholders2_3E[1];
.global .align 1 .b8 _ZN40_INTERNAL_c57b3a6b_4_k_cu_9fae1149_433176thrust24THRUST_300001_SM_1000_NS12placeholders2_4E[1];
.global .align 1 .b8 _ZN40_INTERNAL_c57b3a6b_4_k_cu_9fae1149_433176thrust24THRUST_300001_SM_1000_NS12placeholders2_5E[1];
.global .align 1 .b8 _ZN40_INTERNAL_c57b3a6b_4_k_cu_9fae1149_433176thrust24THRUST_300001_SM_1000_NS12placeholders2_6E[1];
.global .align 1 .b8 _ZN40_INTERNAL_c57b3a6b_4_k_cu_9fae1149_433176thrust24THRUST_300001_SM_1000_NS12placeholders2_7E[1];
.global .align 1 .b8 _ZN40_INTERNAL_c57b3a6b_4_k_cu_9fae1149_433176thrust24THRUST_300001_SM_1000_NS12placeholders2_8E[1];
.global .align 1 .b8 _ZN40_INTERNAL_c57b3a6b_4_k_cu_9fae1149_433176thrust24THRUST_300001_SM_1000_NS12placeholders2_9E[1];
.global .align 1 .b8 _ZN40_INTERNAL_c57b3a6b_4_k_cu_9fae1149_433176thrust24THRUST_300001_SM_1000_NS12placeholders3_10E[1];

.visible .entry _ZN3cub18CUB_300001_SM_10006detail11EmptyKernelIvEEvv()
{


	ret;

}


// ===== COMPILED SASS (sm_100) =====

	.target	sm_100

	.elftype	@"ET_EXEC"


//--------------------- .note.nv.tkinfo           --------------------------
	.section	.note.nv.tkinfo,"",@"SHT_NOTE"
	.sectionflags	@"SHF_NOTE_NV_TKINFO"
	.tkinfo
        /*0018*/ 	.word	0x00000002
        /*0030*/ 	.string	""
        /*0030*/ 	.string	"ptxas"
        /*0030*/ 	.string	"Cuda compilation tools, release 13.0, V13.0.88"
        /*0030*/ 	.string	"Build cuda_13.0.r13.0/compiler.36424714_0"
        /*0030*/ 	.string	"-arch sm_100 -m 64 "



//--------------------- .note.nv.cuinfo           --------------------------
	.section	.note.nv.cuinfo,"",@"SHT_NOTE"
	.sectionflags	@"SHF_NOTE_NV_CUINFO"
        /*0018*/ 	.short	0x0002
        /*001a*/ 	.short	0x0064
        /*001c*/ 	.short	0x0082
	.zero		2


//--------------------- .nv.info                  --------------------------
	.section	.nv.info,"",@"SHT_CUDA_INFO"
	.align	4


	//----- nvinfo : EIATTR_REGCOUNT
	.align		4
        /*0000*/ 	.byte	0x04, 0x2f
        /*0002*/ 	.short	(.L_41 - .L_40)
	.align		4
.L_40:
        /*0004*/ 	.word	index@(_ZN3cub18CUB_300001_SM_10006detail11EmptyKernelIvEEvv)
        /*0008*/ 	.word	0x00000004


	//----- nvinfo : EIATTR_FRAME_SIZE
	.align		4
.L_41:
        /*000c*/ 	.byte	0x04, 0x11
        /*000e*/ 	.short	(.L_43 - .L_42)
	.align		4
.L_42:
        /*0010*/ 	.word	index@(_ZN3cub18CUB_300001_SM_10006detail11EmptyKernelIvEEvv)
        /*0014*/ 	.word	0x00000000


	//----- nvinfo : EIATTR_MIN_STACK_SIZE
	.align		4
.L_43:
        /*0018*/ 	.byte	0x04, 0x12
        /*001a*/ 	.short	(.L_45 - .L_44)
	.align		4
.L_44:
        /*001c*/ 	.word	index@(_ZN3cub18CUB_300001_SM_10006detail11EmptyKernelIvEEvv)
        /*0020*/ 	.word	0x00000000
.L_45:


//--------------------- .nv.compat                --------------------------
	.section	.nv.compat,"",@"SHT_CUDA_COMPAT_INFO"
	.align	4
        /*0000*/ 	.byte	0x02, 0x09, 0x00, 0x00, 0x02, 0x02, 0x01, 0x00, 0x02, 0x05, 0x05, 0x00, 0x03, 0x07, 0x01, 0x01
        /*0010*/ 	.byte	0x02, 0x03, 0x00, 0x00, 0x02, 0x06, 0x01, 0x00, 0x04, 0x0b, 0x08, 0x00, 0x09, 0x00, 0x00, 0x00
        /*0020*/ 	.byte	0x00, 0x00, 0x00, 0x00


//--------------------- .nv.info._ZN3cub18CUB_300001_SM_10006detail11EmptyKernelIvEEvv --------------------------
	.section	.nv.info._ZN3cub18CUB_300001_SM_10006detail11EmptyKernelIvEEvv,"",@"SHT_CUDA_INFO"
	.sectionflags	@""
	.align	4


	//----- nvinfo : EIATTR_CUDA_API_VERSION
	.align		4
        /*0000*/ 	.byte	0x04, 0x37
        /*0002*/ 	.short	(.L_47 - .L_46)
.L_46:
        /*0004*/ 	.word	0x00000082


	//----- nvinfo : EIATTR_SPARSE_MMA_MASK
	.align		4
.L_47:
        /*0008*/ 	.byte	0x03, 0x50
        /*000a*/ 	.short	0x0000


	//----- nvinfo : EIATTR_MAXREG_COUNT
	.align		4
        /*000c*/ 	.byte	0x03, 0x1b
        /*000e*/ 	.short	0x00ff


	//----- nvinfo : EIATTR_MERCURY_ISA_VERSION
	.align		4
        /*0010*/ 	.byte	0x03, 0x5f
        /*0012*/ 	.short	0x0101


	//----- nvinfo : EIATTR_VRC_CTA_INIT_COUNT
	.align		4
        /*0014*/ 	.byte	0x02, 0x4a
	.zero		1
	.zero		1


	//----- nvinfo : EIATTR_EXIT_INSTR_OFFSETS
	.align		4
        /*0018*/ 	.byte	0x04, 0x1c
        /*001a*/ 	.short	(.L_49 - .L_48)


	//   ....[0]....
.L_48:
        /*001c*/ 	.word	0x00000010


	//----- nvinfo : EIATTR_SW_WAR
	.align		4
.L_49:
        /*0020*/ 	.byte	0x04, 0x36
        /*0022*/ 	.short	(.L_51 - .L_50)
.L_50:
        /*0024*/ 	.word	0x00000008
.L_51:


//--------------------- .nv.callgraph             --------------------------
	.section	.nv.callgraph,"",@"SHT_CUDA_CALLGRAPH"
	.align	4
	.sectionentsize	8
	.align		4
        /*0000*/ 	.word	0x00000000
	.align		4
        /*0004*/ 	.word	0xffffffff
	.align		4
        /*0008*/ 	.word	0x00000000
	.align		4
        /*000c*/ 	.word	0xfffffffe
	.align		4
        /*0010*/ 	.word	0x00000000
	.align		4
        /*0014*/ 	.word	0xfffffffd
	.align		4
        /*0018*/ 	.word	0x00000000
	.align		4
        /*001c*/ 	.word	0xfffffffc


//--------------------- .nv.constant4             --------------------------
	.section	.nv.constant4,"a",@progbits
	.align	8
	.align		8
.nv.constant4:
        /*0000*/ 	.dword	_ZN40_INTERNAL_c57b3a6b_4_k_cu_9fae1149_436704cuda3std3__45__cpo5beginE
	.align		8
        /*0008*/ 	.dword	_ZN40_INTERNAL_c57b3a6b_4_k_cu_9fae1149_436704cuda3std3__45__cpo3endE
	.align		8
        /*0010*/ 	.dword	_ZN40_INTERNAL_c57b3a6b_4_k_cu_9fae1149_436704cuda3std3__45__cpo6cbeginE
	.align		8
        /*0018*/ 	.dword	_ZN40_INTERNAL_c57b3a6b_4_k_cu_9fae1149_436704cuda3std3__45__cpo4cendE
	.align		8
        /*0020*/ 	.dword	_ZN40_INTERNAL_c57b3a6b_4_k_cu_9fae1149_436704cuda3std3__45__cpo6rbeginE
	.align		8
        /*0028*/ 	.dword	_ZN40_INTERNAL_c57b3a6b_4_k_cu_9fae1149_436704cuda3std3__45__cpo4rendE
	.align		8
        /*0030*/ 	.dword	_ZN40_INTERNAL_c57b3a6b_4_k_cu_9fae1149_436704cuda3std3__45__cpo7crbeginE
	.align		8
        /*0038*/ 	.dword	_ZN40_INTERNAL_c57b3a6b_4_k_cu_9fae1149_436704cuda3std3__45__cpo5crendE
	.align		8
        /*0040*/ 	.dword	_ZN40_INTERNAL_c57b3a6b_4_k_cu_9fae1149_436704cuda3std3__442_GLOBAL__N__c57b3a6b_4_k_cu_9fae1149_436706ignoreE
	.align		8
        /*0048*/ 	.dword	_ZN40_INTERNAL_c57b3a6b_4_k_cu_9fae1149_436704cuda3std3__419piecewise_constructE
	.align		8
        /*0050*/ 	.dword	_ZN40_INTERNAL_c57b3a6b_4_k_cu_9fae1149_436704cuda3std3__48in_placeE
	.align		8
        /*0058*/ 	.dword	_ZN40_INTERNAL_c57b3a6b_4_k_cu_9fae1149_436704cuda3std3__420unreachable_sentinelE
	.align		8
        /*0060*/ 	.dword	_ZN40_INTERNAL_c57b3a6b_4_k_cu_9fae1149_436704cuda3std3__47nulloptE
	.align		8
        /*0068*/ 	.dword	_ZN40_INTERNAL_c57b3a6b_4_k_cu_9fae1149_436704cuda3std3__48unexpectE
	.align		8
        /*0070*/ 	.dword	_ZN40_INTERNAL_c57b3a6b_4_k_cu_9fae1149_436704cuda3std6ranges3__45__cpo4swapE
	.align		8
        /*0078*/ 	.dword	_ZN40_INTERNAL_c57b3a6b_4_k_cu_9fae1149_436704cuda3std6ranges3__45__cpo9iter_moveE
	.align		8
        /*0080*/ 	.dword	_ZN40_INTERNAL_c57b3a6b_4_k_cu_9fae1149_436704cuda3std6ranges3__45__cpo5beginE
	.align		8
        /*0088*/ 	.dword	_ZN40_INTERNAL_c57b3a6b_4_k_cu_9fae1149_436704cuda3std6ranges3__45__cpo3endE
	.align		8
        /*0090*/ 	.dword	_ZN40_INTERNAL_c57b3a6b_4_k_cu_9fae1149_436704cuda3std6ranges3__45__cpo6cbeginE
	.align		8
        /*0098*/ 	.dword	_ZN40_INTERNAL_c57b3a6b_4_k_cu_9fae1149_436704cuda3std6ranges3__45__cpo4cendE
	.align		8
        /*00a0*/ 	.dword	_ZN40_INTERNAL_c57b3a6b_4_k_cu_9fae1149_436704cuda3std6ranges3__45__cpo7advanceE
	.align		8
        /*00a8*/ 	.dword	_ZN40_INTERNAL_c57b3a6b_4_k_cu_9fae1149_436704cuda3std6ranges3__45__cpo9iter_swapE
	.align		8
        /*00b0*/ 	.dword	_ZN40_INTERNAL_c57b3a6b_4_k_cu_9fae1149_436704cuda3std6ranges3__45__cpo4nextE
	.align		8
        /*00b8*/ 	.dword	_ZN40_INTERNAL_c57b3a6b_4_k_cu_9fae1149_436704cuda3std6ranges3__45__cpo4prevE
	.align		8
        /*00c0*/ 	.dword	_ZN40_INTERNAL_c57b3a6b_4_k_cu_9fae1149_436704cuda3std6ranges3__45__cpo4dataE
	.align		8
        /*00c8*/ 	.dword	_ZN40_INTERNAL_c57b3a6b_4_k_cu_9fae1149_436704cuda3std6ranges3__45__cpo5cdataE
	.align		8
        /*00d0*/ 	.dword	_ZN40_INTERNAL_c57b3a6b_4_k_cu_9fae1149_436704cuda3std6ranges3__45__cpo4sizeE
	.align		8
        /*00d8*/ 	.dword	_ZN40_INTERNAL_c57b3a6b_4_k_cu_9fae1149_436704cuda3std6ranges3__45__cpo5ssizeE
	.align		8
        /*00e0*/ 	.dword	_ZN40_INTERNAL_c57b3a6b_4_k_cu_9fae1149_436704cuda3std6ranges3__45__cpo8distanceE
	.align		8
        /*00e8*/ 	.dword	_ZN40_INTERNAL_c57b3a6b_4_k_cu_9fae1149_436706thrust24THRUST_300001_SM_1000_NS6system6detail10sequential3seqE
	.align		8
        /*00f0*/ 	.dword	_ZN40_INTERNAL_c57b3a6b_4_k_cu_9fae1149_436706thrust24THRUST_300001_SM_1000_NS12placeholders2_1E
	.align		8
        /*00f8*/ 	.dword	_ZN40_INTERNAL_c57b3a6b_4_k_cu_9fae1149_436706thrust24THRUST_300001_SM_1000_NS12placeholders2_2E
	.align		8
        /*0100*/ 	.dword	_ZN40_INTERNAL_c57b3a6b_4_k_cu_9fae1149_436706thrust24THRUST_300001_SM_1000_NS12placeholders2_3E
	.align		8
        /*0108*/ 	.dword	_ZN40_INTERNAL_c57b3a6b_4_k_cu_9fae1149_436706thrust24THRUST_300001_SM_1000_NS12placeholders2_4E
	.align		8
        /*0110*/ 	.dword	_ZN40_INTERNAL_c57b3a6b_4_k_cu_9fae1149_436706thrust24THRUST_300001_SM_1000_NS12placeholders2_5E
	.align		8
        /*0118*/ 	.dword	_ZN40_INTERNAL_c57b3a6b_4_k_cu_9fae1149_436706thrust24THRUST_300001_SM_1000_NS12placeholders2_6E
	.align		8
        /*0120*/ 	.dword	_ZN40_INTERNAL_c57b3a6b_4_k_cu_9fae1149_436706thrust24THRUST_300001_SM_1000_NS12placeholders2_7E
	.align		8
        /*0128*/ 	.dword	_ZN40_INTERNAL_c57b3a6b_4_k_cu_9fae1149_436706thrust24THRUST_300001_SM_1000_NS12placeholders2_8E
	.align		8
        /*0130*/ 	.dword	_ZN40_INTERNAL_c57b3a6b_4_k_cu_9fae1149_436706thrust24THRUST_300001_SM_1000_NS12placeholders2_9E
	.align		8
        /*0138*/ 	.dword	_ZN40_INTERNAL_c57b3a6b_4_k_cu_9fae1149_436706thrust24THRUST_300001_SM_1000_NS12placeholders3_10E


//--------------------- .text._ZN3cub18CUB_300001_SM_10006detail11EmptyKernelIvEEvv --------------------------
	.section	.text._ZN3cub18CUB_300001_SM_10006detail11EmptyKernelIvEEvv,"ax",@progbits
	.align	128
        .global         _ZN3cub18CUB_300001_SM_10006detail11EmptyKernelIvEEvv
        .type           _ZN3cub18CUB_300001_SM_10006detail11EmptyKernelIvEEvv,@function
        .size           _ZN3cub18CUB_300001_SM_10006detail11EmptyKernelIvEEvv,(.L_x_1 - _ZN3cub18CUB_300001_SM_10006detail11EmptyKernelIvEEvv)
        .other          _ZN3cub18CUB_300001_SM_10006detail11EmptyKernelIvEEvv,@"STO_CUDA_ENTRY STV_DEFAULT"
_ZN3cub18CUB_300001_SM_10006detail11EmptyKernelIvEEvv:
.text._ZN3cub18CUB_300001_SM_10006detail11EmptyKernelIvEEvv:
[----:B------:R-:W-:Y:S01]  /*0000*/  LDC R1, c[0x0][0x37c] ;  /* 0x0000df00ff017b82 */ /* 0x000fe20000000800 */
[----:B------:R-:W-:Y:S05]  /*0010*/  EXIT ;  /* 0x000000000000794d */ /* 0x000fea0003800000 */
.L_x_0:
[----:B------:R-:W-:-:S00]  /*0020*/  BRA `(.L_x_0) ;  /* 0xfffffffc00fc7947 */ /* 0x000fc0000383ffff */
[----:B------:R-:W-:-:S00]  /*0030*/  NOP ;  /* 0x0000000000007918 */ /* 0x000fc00000000000 */
        /* <DEDUP_REMOVED lines=12> */
.L_x_1:


//--------------------- .nv.shared.reserved.0     --------------------------
	.section	.nv.shared.reserved.0,"aw",@nobits
	.weak		__nv_reservedSMEM_offset_0_alias
	.size		__nv_reservedSMEM_offset_0_alias, 0, 64
	.other		__nv_reservedSMEM_offset_0_alias,@"STO_CUDA_RESERVED_SHARED STV_DEFAULT"
__nv_reservedSMEM_offset_0_alias:
	.zero		0
	.zero		64


//--------------------- .nv.global                --------------------------
	.section	.nv.global,"aw",@nobits
.nv.global:
	.type		_ZN40_INTERNAL_c57b3a6b_4_k_cu_9fae1149_436706thrust24THRUST_300001_SM_1000_NS12placeholders2_5E,@object
	.size		_ZN40_INTERNAL_c57b3a6b_4_k_cu_9fae1149_436706thrust24THRUST_300001_SM_1000_NS12placeholders2_5E,(_ZN40_INTERNAL_c57b3a6b_4_k_cu_9fae1149_436704cuda3std3__45__cpo6cbeginE - _ZN40_INTERNAL_c57b3a6b_4_k_cu_9fae1149_436706thrust24THRUST_300001_SM_1000_NS12placeholders2_5E)
_ZN40_INTERNAL_c57b3a6b_4_k_cu_9fae1149_436706thrust24THRUST_300001_SM_1000_NS12placeholders2_5E:
	.zero		1
	.type		_ZN40_INTERNAL_c57b3a6b_4_k_cu_9fae1149_436704cuda3std3__45__cpo6cbeginE,@object
	.size		_ZN40_INTERNAL_c57b3a6b_4_k_cu_9fae1149_436704cuda3std3__45__cpo6cbeginE,(_ZN40_INTERNAL_c57b3a6b_4_k_cu_9fae1149_436704cuda3std6ranges3__45__cpo6cbeginE - _ZN40_INTERNAL_c57b3a6b_4_k_cu_9fae1149_436704cuda3std3__45__cpo6cbeginE)
_ZN40_INTERNAL_c57b3a6b_4_k_cu_9fae1149_436704cuda3std3__45__cpo6cbeginE:
	.zero		1
	.type		_ZN40_INTERNAL_c57b3a6b_4_k_cu_9fae1149_436704cuda3std6ranges3__45__cpo6cbeginE,@object
	.size		_ZN40_INTERNAL_c57b3a6b_4_k_cu_9fae1149_436704cuda3std6ranges3__45__cpo6cbeginE,(_ZN40_INTERNAL_c57b3a6b_4_k_cu_9fae1149_436704cuda3std3__48in_placeE - _ZN40_INTERNAL_c57b3a6b_4_k_cu_9fae1149_436704cuda3std6ranges3__45__cpo6cbeginE)
_ZN40_INTERNAL_c57b3a6b_4_k_cu_9fae1149_436704cuda3std6ranges3__45__cpo6cbeginE:
	.zero		1
	.type		_ZN40_INTERNAL_c57b3a6b_4_k_cu_9fae1149_436704cuda3std3__48in_placeE,@object
	.size		_ZN40_INTERNAL_c57b3a6b_4_k_cu_9fae1149_436704cuda3std3__48in_placeE,(_ZN40_INTERNAL_c57b3a6b_4_k_cu_9fae1149_436704cuda3std6ranges3__45__cpo4sizeE - _ZN40_INTERNAL_c57b3a6b_4_k_cu_9fae1149_436704cuda3std3__48in_placeE)
_ZN40_INTERNAL_c57b3a6b_4_k_cu_9fae1149_436704cuda3std3__48in_placeE:
	.zero		1
	.type		_ZN40_INTERNAL_c57b3a6b_4_k_cu_9fae1149_436704cuda3std6ranges3__45__cpo4sizeE,@object
	.size		_ZN40_INTERNAL_c57b3a6b_4_k_cu_9fae1149_436704cuda3std6ranges3__45__cpo4sizeE,(_ZN40_INTERNAL_c57b3a6b_4_k_cu_9fae1149_436706thrust24THRUST_300001_SM_1000_NS12placeholders2_9E - _ZN40_INTERNAL_c57b3a6b_4_k_cu_9fae1149_436704cuda3std6ranges3__45__cpo4sizeE)
_ZN40_INTERNAL_c57b3a6b_4_k_cu_9fae1149_436704cuda3std6ranges3__45__cpo4sizeE:
	.zero		1
	.type		_ZN40_INTERNAL_c57b3a6b_4_k_cu_9fae1149_436706thrust24THRUST_300001_SM_1000_NS12placeholders2_9E,@object
	.size		_ZN40_INTERNAL_c57b3a6b_4_k_cu_9fae1149_436706thrust24THRUST_300001_SM_1000_NS12placeholders2_9E,(_ZN40_INTERNAL_c57b3a6b_4_k_cu_9fae1149_436704cuda3std3__45__cpo7crbeginE - _ZN40_INTERNAL_c57b3a6b_4_k_cu_9fae1149_436706thrust24THRUST_300001_SM_1000_NS12placeholders2_9E)
_ZN40_INTERNAL_c57b3a6b_4_k_cu_9fae1149_436706thrust24THRUST_300001_SM_1000_NS12placeholders2_9E:
	.zero		1
	.type		_ZN40_INTERNAL_c57b3a6b_4_k_cu_9fae1149_436704cuda3std3__45__cpo7crbeginE,@object
	.size		_ZN40_INTERNAL_c57b3a6b_4_k_cu_9fae1149_436704cuda3std3__45__cpo7crbeginE,(_ZN40_INTERNAL_c57b3a6b_4_k_cu_9fae1149_436704cuda3std6ranges3__45__cpo4nextE - _ZN40_INTERNAL_c57b3a6b_4_k_cu_9fae1149_436704cuda3std3__45__cpo7crbeginE)
_ZN40_INTERNAL_c57b3a6b_4_k_cu_9fae1149_436704cuda3std3__45__cpo7crbeginE:
	.zero		1
	.type		_ZN40_INTERNAL_c57b3a6b_4_k_cu_9fae1149_436704cuda3std6ranges3__45__cpo4nextE,@object
	.size		_ZN40_INTERNAL_c57b3a6b_4_k_cu_9fae1149_436704cuda3std6ranges3__45__cpo4nextE,(_ZN40_INTERNAL_c57b3a6b_4_k_cu_9fae1149_436704cuda3std6ranges3__45__cpo4swapE - _ZN40_INTERNAL_c57b3a6b_4_k_cu_9fae1149_436704cuda3std6ranges3__45__cpo4nextE)
_ZN40_INTERNAL_c57b3a6b_4_k_cu_9fae1149_436704cuda3std6ranges3__45__cpo4nextE:
	.zero		1
	.type		_ZN40_INTERNAL_c57b3a6b_4_k_cu_9fae1149_436704cuda3std6ranges3__45__cpo4swapE,@object
	.size		_ZN40_INTERNAL_c57b3a6b_4_k_cu_9fae1149_436704cuda3std6ranges3__45__cpo4swapE,(_ZN40_INTERNAL_c57b3a6b_4_k_cu_9fae1149_436706thrust24THRUST_300001_SM_1000_NS12placeholders2_1E - _ZN40_INTERNAL_c57b3a6b_4_k_cu_9fae1149_436704cuda3std6ranges3__45__cpo4swapE)
_ZN40_INTERNAL_c57b3a6b_4_k_cu_9fae1149_436704cuda3std6ranges3__45__cpo4swapE:
	.zero		1
	.type		_ZN40_INTERNAL_c57b3a6b_4_k_cu_9fae1149_436706thrust24THRUST_300001_SM_1000_NS12placeholders2_1E,@object
	.size		_ZN40_INTERNAL_c57b3a6b_4_k_cu_9fae1149_436706thrust24THRUST_300001_SM_1000_NS12placeholders2_1E,(_ZN40_INTERNAL_c57b3a6b_4_k_cu_9fae1149_436706thrust24THRUST_300001_SM_1000_NS12placeholders2_3E - _ZN40_INTERNAL_c57b3a6b_4_k_cu_9fae1149_436706thrust24THRUST_300001_SM_1000_NS12placeholders2_1E)
_ZN40_INTERNAL_c57b3a6b_4_k_cu_9fae1149_436706thrust24THRUST_300001_SM_1000_NS12placeholders2_1E:
	.zero		1
	.type		_ZN40_INTERNAL_c57b3a6b_4_k_cu_9fae1149_436706thrust24THRUST_300001_SM_1000_NS12placeholders2_3E,@object
	.size		_ZN40_INTERNAL_c57b3a6b_4_k_cu_9fae1149_436706thrust24THRUST_300001_SM_1000_NS12placeholders2_3E,(_ZN40_INTERNAL_c57b3a6b_4_k_cu_9fae1149_436704cuda3std3__45__cpo5beginE - _ZN40_INTERNAL_c57b3a6b_4_k_cu_9fae1149_436706thrust24THRUST_300001_SM_1000_NS12placeholders2_3E)
_ZN40_INTERNAL_c57b3a6b_4_k_cu_9fae1149_436706thrust24THRUST_300001_SM_1000_NS12placeholders2_3E:
	.zero		1
	.type		_ZN40_INTERNAL_c57b3a6b_4_k_cu_9fae1149_436704cuda3std3__45__cpo5beginE,@object
	.size		_ZN40_INTERNAL_c57b3a6b_4_k_cu_9fae1149_436704cuda3std3__45__cpo5beginE,(_ZN40_INTERNAL_c57b3a6b_4_k_cu_9fae1149_436704cuda3std6ranges3__45__cpo5beginE - _ZN40_INTERNAL_c57b3a6b_4_k_cu_9fae1149_436704cuda3std3__45__cpo5beginE)
_ZN40_INTERNAL_c57b3a6b_4_k_cu_9fae1149_436704cuda3std3__45__cpo5beginE:
	.zero		1
	.type		_ZN40_INTERNAL_c57b3a6b_4_k_cu_9fae1149_436704cuda3std6ranges3__45__cpo5beginE,@object
	.size		_ZN40_INTERNAL_c57b3a6b_4_k_cu_9fae1149_436704cuda3std6ranges3__45__cpo5beginE,(_ZN40_INTERNAL_c57b3a6b_4_k_cu_9fae1149_436704cuda3std3__442_GLOBAL__N__c57b3a6b_4_k_cu_9fae1149_436706ignoreE - _ZN40_INTERNAL_c57b3a6b_4_k_cu_9fae1149_436704cuda3std6ranges3__45__cpo5beginE)
_ZN40_INTERNAL_c57b3a6b_4_k_cu_9fae1149_436704cuda3std6ranges3__45__cpo5beginE:
	.zero		1
	.type		_ZN40_INTERNAL_c57b3a6b_4_k_cu_9fae1149_436704cuda3std3__442_GLOBAL__N__c57b3a6b_4_k_cu_9fae1149_436706ignoreE,@object
	.size		_ZN40_INTERNAL_c57b3a6b_4_k_cu_9fae1149_436704cuda3std3__442_GLOBAL__N__c57b3a6b_4_k_cu_9fae1149_436706ignoreE,(_ZN40_INTERNAL_c57b3a6b_4_k_cu_9fae1149_436704cuda3std6ranges3__45__cpo4dataE - _ZN40_INTERNAL_c57b3a6b_4_k_cu_9fae1149_436704cuda3std3__442_GLOBAL__N__c57b3a6b_4_k_cu_9fae1149_436706ignoreE)
_ZN40_INTERNAL_c57b3a6b_4_k_cu_9fae1149_436704cuda3std3__442_GLOBAL__N__c57b3a6b_4_k_cu_9fae1149_436706ignoreE:
	.zero		1
	.type		_ZN40_INTERNAL_c57b3a6b_4_k_cu_9fae1149_436704cuda3std6ranges3__45__cpo4dataE,@object
	.size		_ZN40_INTERNAL_c57b3a6b_4_k_cu_9fae1149_436704cuda3std6ranges3__45__cpo4dataE,(_ZN40_INTERNAL_c57b3a6b_4_k_cu_9fae1149_436706thrust24THRUST_300001_SM_1000_NS12placeholders2_7E - _ZN40_INTERNAL_c57b3a6b_4_k_cu_9fae1149_436704cuda3std6ranges3__45__cpo4dataE)
_ZN40_INTERNAL_c57b3a6b_4_k_cu_9fae1149_436704cuda3std6ranges3__45__cpo4dataE:
	.zero		1
	.type		_ZN40_INTERNAL_c57b3a6b_4_k_cu_9fae1149_436706thrust24THRUST_300001_SM_1000_NS12placeholders2_7E,@object
	.size		_ZN40_INTERNAL_c57b3a6b_4_k_cu_9fae1149_436706thrust24THRUST_300001_SM_1000_NS12placeholders2_7E,(_ZN40_INTERNAL_c57b3a6b_4_k_cu_9fae1149_436704cuda3std3__45__cpo6rbeginE - _ZN40_INTERNAL_c57b3a6b_4_k_cu_9fae1149_436706thrust24THRUST_300001_SM_1000_NS12placeholders2_7E)
_ZN40_INTERNAL_c57b3a6b_4_k_cu_9fae1149_436706thrust24THRUST_300001_SM_1000_NS12placeholders2_7E:
	.zero		1
	.type		_ZN40_INTERNAL_c57b3a6b_4_k_cu_9fae1149_436704cuda3std3__45__cpo6rbeginE,@object
	.size		_ZN40_INTERNAL_c57b3a6b_4_k_cu_9fae1149_436704cuda3std3__45__cpo6rbeginE,(_ZN40_INTERNAL_c57b3a6b_4_k_cu_9fae1149_436704cuda3std6ranges3__45__cpo7advanceE - _ZN40_INTERNAL_c57b3a6b_4_k_cu_9fae1149_436704cuda3std3__45__cpo6rbeginE)
_ZN40_INTERNAL_c57b3a6b_4_k_cu_9fae1149_436704cuda3std3__45__cpo6rbeginE:
	.zero		1
	.type		_ZN40_INTERNAL_c57b3a6b_4_k_cu_9fae1149_436704cuda3std6ranges3__45__cpo7advanceE,@object
	.size		_ZN40_INTERNAL_c57b3a6b_4_k_cu_9fae1149_436704cuda3std6ranges3__45__cpo7advanceE,(_ZN40_INTERNAL_c57b3a6b_4_k_cu_9fae1149_436704cuda3std3__47nulloptE - _ZN40_INTERNAL_c57b3a6b_4_k_cu_9fae1149_436704cuda3std6ranges3__45__cpo7advanceE)
_ZN40_INTERNAL_c57b3a6b_4_k_cu_9fae1149_436704cuda3std6ranges3__45__cpo7advanceE:
	.zero		1
	.type		_ZN40_INTERNAL_c57b3a6b_4_k_cu_9fae1149_436704cuda3std3__47nulloptE,@object
	.size		_ZN40_INTERNAL_c57b3a6b_4_k_cu_9fae1149_436704cuda3std3__47nulloptE,(_ZN40_INTERNAL_c57b3a6b_4_k_cu_9fae1149_436704cuda3std6ranges3__45__cpo8distanceE - _ZN40_INTERNAL_c57b3a6b_4_k_cu_9fae1149_436704cuda3std3__47nulloptE)
_ZN40_INTERNAL_c57b3a6b_4_k_cu_9fae1149_436704cuda3std3__47nulloptE:
	.zero		1
	.type		_ZN40_INTERNAL_c57b3a6b_4_k_cu_9fae1149_436704cuda3std6ranges3__45__cpo8distanceE,@object
	.size		_ZN40_INTERNAL_c57b3a6b_4_k_cu_9fae1149_436704cuda3std6ranges3__45__cpo8distanceE,(_ZN40_INTERNAL_c57b3a6b_4_k_cu_9fae1149_436706thrust24THRUST_300001_SM_1000_NS12placeholders2_6E - _ZN40_INTERNAL_c57b3a6b_4_k_cu_9fae1149_436704cuda3std6ranges3__45__cpo8distanceE)
_ZN40_INTERNAL_c57b3a6b_4_k_cu_9fae1149_436704cuda3std6ranges3__45__cpo8distanceE:
	.zero		1
	.type		_ZN40_INTERNAL_c57b3a6b_4_k_cu_9fae1149_436706thrust24THRUST_300001_SM_1000_NS12placeholders2_6E,@object
	.size		_ZN40_INTERNAL_c57b3a6b_4_k_cu_9fae1149_436706thrust24THRUST_300001_SM_1000_NS12placeholders2_6E,(_ZN40_INTERNAL_c57b3a6b_4_k_cu_9fae1149_436704cuda3std3__45__cpo4cendE - _ZN40_INTERNAL_c57b3a6b_4_k_cu_9fae1149_436706thrust24THRUST_300001_SM_1000_NS12placeholders2_6E)
_ZN40_INTERNAL_c57b3a6b_4_k_cu_9fae1149_436706thrust24THRUST_300001_SM_1000_NS12placeholders2_6E:
	.zero		1
	.type		_ZN40_INTERNAL_c57b3a6b_4_k_cu_9fae1149_436704cuda3std3__45__cpo4cendE,@object
	.size		_ZN40_INTERNAL_c57b3a6b_4_k_cu_9fae1149_436704cuda3std3__45__cpo4cendE,(_ZN40_INTERNAL_c57b3a6b_4_k_cu_9fae1149_436704cuda3std6ranges3__45__cpo4cendE - _ZN40_INTERNAL_c57b3a6b_4_k_cu_9fae1149_436704cuda3std3__45__cpo4cendE)
_ZN40_INTERNAL_c57b3a6b_4_k_cu_9fae1149_436704cuda3std3__45__cpo4cendE:
	.zero		1
	.type		_ZN40_INTERNAL_c57b3a6b_4_k_cu_9fae1149_436704cuda3std6ranges3__45__cpo4cendE,@object
	.size		_ZN40_INTERNAL_c57b3a6b_4_k_cu_9fae1149_436704cuda3std6ranges3__45__cpo4cendE,(_ZN40_INTERNAL_c57b3a6b_4_k_cu_9fae1149_436704cuda3std3__420unreachable_sentinelE - _ZN40_INTERNAL_c57b3a6b_4_k_cu_9fae1149_436704cuda3std6ranges3__45__cpo4cendE)
_ZN40_INTERNAL_c57b3a6b_4_k_cu_9fae1149_436704cuda3std6ranges3__45__cpo4cendE:
	.zero		1
	.type		_ZN40_INTERNAL_c57b3a6b_4_k_cu_9fae1149_436704cuda3std3__420unreachable_sentinelE,@object
	.size		_ZN40_INTERNAL_c57b3a6b_4_k_cu_9fae1149_436704cuda3std3__420unreachable_sentinelE,(_ZN40_INTERNAL_c57b3a6b_4_k_cu_9fae1149_436704cuda3std6ranges3__45__cpo5ssizeE - _ZN40_INTERNAL_c57b3a6b_4_k_cu_9fae1149_436704cuda3std3__420unreachable_sentinelE)
_ZN40_INTERNAL_c57b3a6b_4_k_cu_9fae1149_436704cuda3std3__420unreachable_sentinelE:
	.zero		1
	.type		_ZN40_INTERNAL_c57b3a6b_4_k_cu_9fae1149_436704cuda3std6ranges3__45__cpo5ssizeE,@object
	.size		_ZN40_INTERNAL_c57b3a6b_4_k_cu_9fae1149_436704cuda3std6ranges3__45__cpo5ssizeE,(_ZN40_INTERNAL_c57b3a6b_4_k_cu_9fae1149_436706thrust24THRUST_300001_SM_1000_NS12placeholders3_10E - _ZN40_INTERNAL_c57b3a6b_4_k_cu_9fae1149_436704cuda3std6ranges3__45__cpo5ssizeE)
_ZN40_INTERNAL_c57b3a6b_4_k_cu_9fae1149_436704cuda3std6ranges3__45__cpo5ssizeE:
	.zero		1
	.type		_ZN40_INTERNAL_c57b3a6b_4_k_cu_9fae1149_436706thrust24THRUST_300001_SM_1000_NS12placeholders3_10E,@object
	.size		_ZN40_INTERNAL_c57b3a6b_4_k_cu_9fae1149_436706thrust24THRUST_300001_SM_1000_NS12placeholders3_10E,(_ZN40_INTERNAL_c57b3a6b_4_k_cu_9fae1149_436704cuda3std3__45__cpo5crendE - _ZN40_INTERNAL_c57b3a6b_4_k_cu_9fae1149_436706thrust24THRUST_300001_SM_1000_NS12placeholders3_10E)
_ZN40_INTERNAL_c57b3a6b_4_k_cu_9fae1149_436706thrust24THRUST_300001_SM_1000_NS12placeholders3_10E:
	.zero		1
	.type		_ZN40_INTERNAL_c57b3a6b_4_k_cu_9fae1149_436704cuda3std3__45__cpo5crendE,@object
	.size		_ZN40_INTERNAL_c57b3a6b_4_k_cu_9fae1149_436704cuda3std3__45__cpo5crendE,(_ZN40_INTERNAL_c57b3a6b_4_k_cu_9fae1149_436704cuda3std6ranges3__45__cpo4prevE - _ZN40_INTERNAL_c57b3a6b_4_k_cu_9fae1149_436704cuda3std3__45__cpo5crendE)
_ZN40_INTERNAL_c57b3a6b_4_k_cu_9fae1149_436704cuda3std3__45__cpo5crendE:
	.zero		1
	.type		_ZN40_INTERNAL_c57b3a6b_4_k_cu_9fae1149_436704cuda3std6ranges3__45__cpo4prevE,@object
	.size		_ZN40_INTERNAL_c57b3a6b_4_k_cu_9fae1149_436704cuda3std6ranges3__45__cpo4prevE,(_ZN40_INTERNAL_c57b3a6b_4_k_cu_9fae1149_436704cuda3std6ranges3__45__cpo9iter_moveE - _ZN40_INTERNAL_c57b3a6b_4_k_cu_9fae1149_436704cuda3std6ranges3__45__cpo4prevE)
_ZN40_INTERNAL_c57b3a6b_4_k_cu_9fae1149_436704cuda3std6ranges3__45__cpo4prevE:
	.zero		1
	.type		_ZN40_INTERNAL_c57b3a6b_4_k_cu_9fae1149_436704cuda3std6ranges3__45__cpo9iter_moveE,@object
	.size		_ZN40_INTERNAL_c57b3a6b_4_k_cu_9fae1149_436704cuda3std6ranges3__45__cpo9iter_moveE,(_ZN40_INTERNAL_c57b3a6b_4_k_cu_9fae1149_436706thrust24THRUST_300001_SM_1000_NS12placeholders2_2E - _ZN40_INTERNAL_c57b3a6b_4_k_cu_9fae1149_436704cuda3std6ranges3__45__cpo9iter_moveE)
_ZN40_INTERNAL_c57b3a6b_4_k_cu_9fae1149_436704cuda3std6ranges3__45__cpo9iter_moveE:
	.zero		1
	.type		_ZN40_INTERNAL_c57b3a6b_4_k_cu_9fae1149_436706thrust24THRUST_300001_SM_1000_NS12placeholders2_2E,@object
	.size		_ZN40_INTERNAL_c57b3a6b_4_k_cu_9fae1149_436706thrust24THRUST_300001_SM_1000_NS12placeholders2_2E,(_ZN40_INTERNAL_c57b3a6b_4_k_cu_9fae1149_436706thrust24THRUST_300001_SM_1000_NS12placeholders2_4E - _ZN40_INTERNAL_c57b3a6b_4_k_cu_9fae1149_436706thrust24THRUST_300001_SM_1000_NS12placeholders2_2E)
_ZN40_INTERNAL_c57b3a6b_4_k_cu_9fae1149_436706thrust24THRUST_300001_SM_1000_NS12placeholders2_2E:
	.zero		1
	.type		_ZN40_INTERNAL_c57b3a6b_4_k_cu_9fae1149_436706thrust24THRUST_300001_SM_1000_NS12placeholders2_4E,@object
	.size		_ZN40_INTERNAL_c57b3a6b_4_k_cu_9fae1149_436706thrust24THRUST_300001_SM_1000_NS12placeholders2_4E,(_ZN40_INTERNAL_c57b3a6b_4_k_cu_9fae1149_436704cuda3std3__45__cpo3endE - _ZN40_INTERNAL_c57b3a6b_4_k_cu_9fae1149_436706thrust24THRUST_300001_SM_1000_NS12placeholders2_4E)
_ZN40_INTERNAL_c57b3a6b_4_k_cu_9fae1149_436706thrust24THRUST_300001_SM_1000_NS12placeholders2_4E:
	.zero		1
	.type		_ZN40_INTERNAL_c57b3a6b_4_k_cu_9fae1149_436704cuda3std3__45__cpo3endE,@object
	.size		_ZN40_INTERNAL_c57b3a6b_4_k_cu_9fae1149_436704cuda3std3__45__cpo3endE,(_ZN40_INTERNAL_c57b3a6b_4_k_cu_9fae1149_436704cuda3std6ranges3__45__cpo3endE - _ZN40_INTERNAL_c57b3a6b_4_k_cu_9fae1149_436704cuda3std3__45__cpo3endE)
_ZN40_INTERNAL_c57b3a6b_4_k_cu_9fae1149_436704cuda3std3__45__cpo3endE:
	.zero		1
	.type		_ZN40_INTERNAL_c57b3a6b_4_k_cu_9fae1149_436704cuda3std6ranges3__45__cpo3endE,@object
	.size		_ZN40_INTERNAL_c57b3a6b_4_k_cu_9fae1149_436704cuda3std6ranges3__45__cpo3endE,(_ZN40_INTERNAL_c57b3a6b_4_k_cu_9fae1149_436704cuda3std3__419piecewise_constructE - _ZN40_INTERNAL_c57b3a6b_4_k_cu_9fae1149_436704cuda3std6ranges3__45__cpo3endE)
_ZN40_INTERNAL_c57b3a6b_4_k_cu_9fae1149_436704cuda3std6ranges3__45__cpo3endE:
	.zero		1
	.type		_ZN40_INTERNAL_c57b3a6b_4_k_cu_9fae1149_436704cuda3std3__419piecewise_constructE,@object
	.size		_ZN40_INTERNAL_c57b3a6b_4_k_cu_9fae1149_436704cuda3std3__419piecewise_constructE,(_ZN40_INTERNAL_c57b3a6b_4_k_cu_9fae1149_436704cuda3std6ranges3__45__cpo5cdataE - _ZN40_INTERNAL_c57b3a6b_4_k_cu_9fae1149_436704cuda3std3__419piecewise_constructE)
_ZN40_INTERNAL_c57b3a6b_4_k_cu_9fae1149_436704cuda3std3__419piecewise_constructE:
	.zero		1
	.type		_ZN40_INTERNAL_c57b3a6b_4_k_cu_9fae1149_436704cuda3std6ranges3__45__cpo5cdataE,@object
	.size		_ZN40_INTERNAL_c57b3a6b_4_k_cu_9fae1149_436704cuda3std6ranges3__45__cpo5cdataE,(_ZN40_INTERNAL_c57b3a6b_4_k_cu_9fae1149_436706thrust24THRUST_300001_SM_1000_NS12placeholders2_8E - _ZN40_INTERNAL_c57b3a6b_4_k_cu_9fae1149_436704cuda3std6ranges3__45__cpo5cdataE)
_ZN40_INTERNAL_c57b3a6b_4_k_cu_9fae1149_436704cuda3std6ranges3__45__cpo5cdataE:
	.zero		1
	.type		_ZN40_INTERNAL_c57b3a6b_4_k_cu_9fae1149_436706thrust24THRUST_300001_SM_1000_NS12placeholders2_8E,@object
	.size		_ZN40_INTERNAL_c57b3a6b_4_k_cu_9fae1149_436706thrust24THRUST_300001_SM_1000_NS12placeholders2_8E,(_ZN40_INTERNAL_c57b3a6b_4_k_cu_9fae1149_436704cuda3std3__45__cpo4rendE - _ZN40_INTERNAL_c57b3a6b_4_k_cu_9fae1149_436706thrust24THRUST_300001_SM_1000_NS12placeholders2_8E)
_ZN40_INTERNAL_c57b3a6b_4_k_cu_9fae1149_436706thrust24THRUST_300001_SM_1000_NS12placeholders2_8E:
	.zero		1
	.type		_ZN40_INTERNAL_c57b3a6b_4_k_cu_9fae1149_436704cuda3std3__45__cpo4rendE,@object
	.size		_ZN40_INTERNAL_c57b3a6b_4_k_cu_9fae1149_436704cuda3std3__45__cpo4rendE,(_ZN40_INTERNAL_c57b3a6b_4_k_cu_9fae1149_436704cuda3std6ranges3__45__cpo9iter_swapE - _ZN40_INTERNAL_c57b3a6b_4_k_cu_9fae1149_436704cuda3std3__45__cpo4rendE)
_ZN40_INTERNAL_c57b3a6b_4_k_cu_9fae1149_436704cuda3std3__45__cpo4rendE:
	.zero		1
	.type		_ZN40_INTERNAL_c57b3a6b_4_k_cu_9fae1149_436704cuda3std6ranges3__45__cpo9iter_swapE,@object
	.size		_ZN40_INTERNAL_c57b3a6b_4_k_cu_9fae1149_436704cuda3std6ranges3__45__cpo9iter_swapE,(_ZN40_INTERNAL_c57b3a6b_4_k_cu_9fae1149_436704cuda3std3__48unexpectE - _ZN40_INTERNAL_c57b3a6b_4_k_cu_9fae1149_436704cuda3std6ranges3__45__cpo9iter_swapE)
_ZN40_INTERNAL_c57b3a6b_4_k_cu_9fae1149_436704cuda3std6ranges3__45__cpo9iter_swapE:
	.zero		1
	.type		_ZN40_INTERNAL_c57b3a6b_4_k_cu_9fae1149_436704cuda3std3__48unexpectE,@object
	.size		_ZN40_INTERNAL_c57b3a6b_4_k_cu_9fae1149_436704cuda3std3__48unexpectE,(_ZN40_INTERNAL_c57b3a6b_4_k_cu_9fae1149_436706thrust24THRUST_300001_SM_1000_NS6system6detail10sequential3seqE - _ZN40_INTERNAL_c57b3a6b_4_k_cu_9fae1149_436704cuda3std3__48unexpectE)
_ZN40_INTERNAL_c57b3a6b_4_k_cu_9fae1149_436704cuda3std3__48unexpectE:
	.zero		1
	.type		_ZN40_INTERNAL_c57b3a6b_4_k_cu_9fae1149_436706thrust24THRUST_300001_SM_1000_NS6system6detail10sequential3seqE,@object
	.size		_ZN40_INTERNAL_c57b3a6b_4_k_cu_9fae1149_436706thrust24THRUST_300001_SM_1000_NS6system6detail10sequential3seqE,(.L_29 - _ZN40_INTERNAL_c57b3a6b_4_k_cu_9fae1149_436706thrust24THRUST_300001_SM_1000_NS6system6detail10sequential3seqE)
_ZN40_INTERNAL_c57b3a6b_4_k_cu_9fae1149_436706thrust24THRUST_300001_SM_1000_NS6system6detail10sequential3seqE:
	.zero		1
.L_29:


//--------------------- .nv.constant0._ZN3cub18CUB_300001_SM_10006detail11EmptyKernelIvEEvv --------------------------
	.section	.nv.constant0._ZN3cub18CUB_300001_SM_10006detail11EmptyKernelIvEEvv,"a",@progbits
	.sectionflags	@""
	.align	4
.nv.constant0._ZN3cub18CUB_300001_SM_10006detail11EmptyKernelIvEEvv:
	.zero		896


//--------------------- SYMBOLS --------------------------

	.type		.nv.reservedSmem.offset0,@object
	.size		.nv.reservedSmem.offset0,0x4
